//
// Generated by NVIDIA NVVM Compiler
//
// Compiler Build ID: CL-36424714
// Cuda compilation tools, release 13.0, V13.0.88
// Based on NVVM 20.0.0
//

.version 9.0
.target sm_100
.address_size 64

	// .globl	_Z9vectorAddPiS_S_i

.visible .entry _Z9vectorAddPiS_S_i(
	.param .u64 .ptr .align 1 _Z9vectorAddPiS_S_i_param_0,
	.param .u64 .ptr .align 1 _Z9vectorAddPiS_S_i_param_1,
	.param .u64 .ptr .align 1 _Z9vectorAddPiS_S_i_param_2,
	.param .u32 _Z9vectorAddPiS_S_i_param_3
)
{
	.reg .pred 	%p<2>;
	.reg .b32 	%r<9>;
	.reg .b64 	%rd<11>;

	ld.param.u64 	%rd1, [_Z9vectorAddPiS_S_i_param_0];
	ld.param.u64 	%rd2, [_Z9vectorAddPiS_S_i_param_1];
	ld.param.u64 	%rd3, [_Z9vectorAddPiS_S_i_param_2];
	ld.param.u32 	%r2, [_Z9vectorAddPiS_S_i_param_3];
	mov.u32 	%r3, %ctaid.x;
	mov.u32 	%r4, %ntid.x;
	mov.u32 	%r5, %tid.x;
	mad.lo.s32 	%r1, %r3, %r4, %r5;
	setp.ge.s32 	%p1, %r1, %r2;
	@%p1 bra 	$L__BB0_2;
	cvta.to.global.u64 	%rd4, %rd1;
	cvta.to.global.u64 	%rd5, %rd2;
	cvta.to.global.u64 	%rd6, %rd3;
	mul.wide.s32 	%rd7, %r1, 4;
	add.s64 	%rd8, %rd4, %rd7;
	ld.global.u32 	%r6, [%rd8];
	add.s64 	%rd9, %rd5, %rd7;
	ld.global.u32 	%r7, [%rd9];
	add.s32 	%r8, %r7, %r6;
	add.s64 	%rd10, %rd6, %rd7;
	st.global.u32 	[%rd10], %r8;
$L__BB0_2:
	ret;

}
	// .globl	_Z9matrixAddPiS_S_i
.visible .entry _Z9matrixAddPiS_S_i(
	.param .u64 .ptr .align 1 _Z9matrixAddPiS_S_i_param_0,
	.param .u64 .ptr .align 1 _Z9matrixAddPiS_S_i_param_1,
	.param .u64 .ptr .align 1 _Z9matrixAddPiS_S_i_param_2,
	.param .u32 _Z9matrixAddPiS_S_i_param_3
)
{
	.reg .pred 	%p<2>;
	.reg .b32 	%r<16>;
	.reg .b64 	%rd<11>;

	ld.param.u64 	%rd1, [_Z9matrixAddPiS_S_i_param_0];
	ld.param.u64 	%rd2, [_Z9matrixAddPiS_S_i_param_1];
	ld.param.u64 	%rd3, [_Z9matrixAddPiS_S_i_param_2];
	ld.param.u32 	%r2, [_Z9matrixAddPiS_S_i_param_3];
	mov.u32 	%r3, %ctaid.x;
	mov.u32 	%r4, %ntid.x;
	mov.u32 	%r5, %tid.x;
	mad.lo.s32 	%r6, %r3, %r4, %r5;
	mov.u32 	%r7, %ctaid.y;
	mov.u32 	%r8, %ntid.y;
	mov.u32 	%r9, %tid.y;
	mad.lo.s32 	%r10, %r7, %r8, %r9;
	shl.b32 	%r11, %r10, 11;
	add.s32 	%r1, %r11, %r6;
	mul.lo.s32 	%r12, %r6, %r10;
	setp.ge.s32 	%p1, %r12, %r2;
	@%p1 bra 	$L__BB1_2;
	cvta.to.global.u64 	%rd4, %rd1;
	cvta.to.global.u64 	%rd5, %rd2;
	cvta.to.global.u64 	%rd6, %rd3;
	mul.wide.s32 	%rd7, %r1, 4;
	add.s64 	%rd8, %rd4, %rd7;
	ld.global.u32 	%r13, [%rd8];
	add.s64 	%rd9, %rd5, %rd7;
	ld.global.u32 	%r14, [%rd9];
	add.s32 	%r15, %r14, %r13;
	add.s64 	%rd10, %rd6, %rd7;
	st.global.u32 	[%rd10], %r15;
$L__BB1_2:
	ret;

}


// ===== COMPILED SASS (sm_100) =====

	.target	sm_100

	.elftype	@"ET_EXEC"


//--------------------- .note.nv.tkinfo           --------------------------
	.section	.note.nv.tkinfo,"",@"SHT_NOTE"
	.sectionflags	@"SHF_NOTE_NV_TKINFO"
	.tkinfo
        /*0018*/ 	.word	0x00000002
        /*0030*/ 	.string	""
        /*0030*/ 	.string	"ptxas"
        /*0030*/ 	.string	"Cuda compilation tools, release 13.0, V13.0.88"
        /*0030*/ 	.string	"Build cuda_13.0.r13.0/compiler.36424714_0"
        /*0030*/ 	.string	"-arch sm_100 -m 64 "



//--------------------- .note.nv.cuinfo           --------------------------
	.section	.note.nv.cuinfo,"",@"SHT_NOTE"
	.sectionflags	@"SHF_NOTE_NV_CUINFO"
        /*0018*/ 	.short	0x0002
        /*001a*/ 	.short	0x0064
        /*001c*/ 	.short	0x0082
	.zero		2


//--------------------- .nv.info                  --------------------------
	.section	.nv.info,"",@"SHT_CUDA_INFO"
	.align	4


	//----- nvinfo : EIATTR_REGCOUNT
	.align		4
        /*0000*/ 	.byte	0x04, 0x2f
        /*0002*/ 	.short	(.L_1 - .L_0)
	.align		4
.L_0:
        /*0004*/ 	.word	index@(_Z9vectorAddPiS_S_i)
        /*0008*/ 	.word	0x0000000c


	//----- nvinfo : EIATTR_FRAME_SIZE
	.align		4
.L_1:
        /*000c*/ 	.byte	0x04, 0x11
        /*000e*/ 	.short	(.L_3 - .L_2)
	.align		4
.L_2:
        /*0010*/ 	.word	index@(_Z9vectorAddPiS_S_i)
        /*0014*/ 	.word	0x00000000


	//----- nvinfo : EIATTR_REGCOUNT
	.align		4
.L_3:
        /*0018*/ 	.byte	0x04, 0x2f
        /*001a*/ 	.short	(.L_5 - .L_4)
	.align		4
.L_4:
        /*001c*/ 	.word	index@(_Z9matrixAddPiS_S_i)
        /*0020*/ 	.word	0x0000000c


	//----- nvinfo : EIATTR_FRAME_SIZE
	.align		4
.L_5:
        /*0024*/ 	.byte	0x04, 0x11
        /*0026*/ 	.short	(.L_7 - .L_6)
	.align		4
.L_6:
        /*0028*/ 	.word	index@(_Z9matrixAddPiS_S_i)
        /*002c*/ 	.word	0x00000000


	//----- nvinfo : EIATTR_MIN_STACK_SIZE
	.align		4
.L_7:
        /*0030*/ 	.byte	0x04, 0x12
        /*0032*/ 	.short	(.L_9 - .L_8)
	.align		4
.L_8:
        /*0034*/ 	.word	index@(_Z9matrixAddPiS_S_i)
        /*0038*/ 	.word	0x00000000


	//----- nvinfo : EIATTR_MIN_STACK_SIZE
	.align		4
.L_9:
        /*003c*/ 	.byte	0x04, 0x12
        /*003e*/ 	.short	(.L_11 - .L_10)
	.align		4
.L_10:
        /*0040*/ 	.word	index@(_Z9vectorAddPiS_S_i)
        /*0044*/ 	.word	0x00000000
.L_11:


//--------------------- .nv.compat                --------------------------
	.section	.nv.compat,"",@"SHT_CUDA_COMPAT_INFO"
	.align	4
        /*0000*/ 	.byte	0x02, 0x09, 0x00, 0x00, 0x02, 0x02, 0x01, 0x00, 0x02, 0x05, 0x05, 0x00, 0x03, 0x07, 0x01, 0x01
        /*0010*/ 	.byte	0x02, 0x03, 0x00, 0x00, 0x02, 0x06, 0x01, 0x00, 0x04, 0x0b, 0x08, 0x00, 0x09, 0x00, 0x00, 0x00
        /*0020*/ 	.byte	0x00, 0x00, 0x00, 0x00


//--------------------- .nv.info._Z9matrixAddPiS_S_i --------------------------
	.section	.nv.info._Z9matrixAddPiS_S_i,"",@"SHT_CUDA_INFO"
	.sectionflags	@""
	.align	4


	//----- nvinfo : EIATTR_CUDA_API_VERSION
	.align		4
        /*0000*/ 	.byte	0x04, 0x37
        /*0002*/ 	.short	(.L_13 - .L_12)
.L_12:
        /*0004*/ 	.word	0x00000082


	//----- nvinfo : EIATTR_KPARAM_INFO
	.align		4
.L_13:
        /*0008*/ 	.byte	0x04, 0x17
        /*000a*/ 	.short	(.L_15 - .L_14)
.L_14:
        /*000c*/ 	.word	0x00000000
        /*0010*/ 	.short	0x0003
        /*0012*/ 	.short	0x0018
        /*0014*/ 	.byte	0x00, 0xf0, 0x11, 0x00


	//----- nvinfo : EIATTR_KPARAM_INFO
	.align		4
.L_15:
        /*0018*/ 	.byte	0x04, 0x17
        /*001a*/ 	.short	(.L_17 - .L_16)
.L_16:
        /*001c*/ 	.word	0x00000000
        /*0020*/ 	.short	0x0002
        /*0022*/ 	.short	0x0010
        /*0024*/ 	.byte	0x00, 0xf5, 0x21, 0x00


	//----- nvinfo : EIATTR_KPARAM_INFO
	.align		4
.L_17:
        /*0028*/ 	.byte	0x04, 0x17
        /*002a*/ 	.short	(.L_19 - .L_18)
.L_18:
        /*002c*/ 	.word	0x00000000
        /*0030*/ 	.short	0x0001
        /*0032*/ 	.short	0x0008
        /*0034*/ 	.byte	0x00, 0xf5, 0x21, 0x00


	//----- nvinfo : EIATTR_KPARAM_INFO
	.align		4
.L_19:
        /*0038*/ 	.byte	0x04, 0x17
        /*003a*/ 	.short	(.L_21 - .L_20)
.L_20:
        /*003c*/ 	.word	0x00000000
        /*0040*/ 	.short	0x0000
        /*0042*/ 	.short	0x0000
        /*0044*/ 	.byte	0x00, 0xf5, 0x21, 0x00


	//----- nvinfo : EIATTR_SPARSE_MMA_MASK
	.align		4
.L_21:
        /*0048*/ 	.byte	0x03, 0x50
        /*004a*/ 	.short	0x0000


	//----- nvinfo : EIATTR_MAXREG_COUNT
	.align		4
        /*004c*/ 	.byte	0x03, 0x1b
        /*004e*/ 	.short	0x00ff


	//----- nvinfo : EIATTR_MERCURY_ISA_VERSION
	.align		4
        /*0050*/ 	.byte	0x03, 0x5f
        /*0052*/ 	.short	0x0101


	//----- nvinfo : EIATTR_VRC_CTA_INIT_COUNT
	.align		4
        /*0054*/ 	.byte	0x02, 0x4a
	.zero		1
	.zero		1


	//----- nvinfo : EIATTR_EXIT_INSTR_OFFSETS
	.align		4
        /*0058*/ 	.byte	0x04, 0x1c
        /*005a*/ 	.short	(.L_23 - .L_22)


	//   ....[0]....
.L_22:
        /*005c*/ 	.word	0x000000c0


	//   ....[1]....
        /*0060*/ 	.word	0x00000190


	//----- nvinfo : EIATTR_CBANK_PARAM_SIZE
	.align		4
.L_23:
        /*0064*/ 	.byte	0x03, 0x19
        /*0066*/ 	.short	0x001c


	//----- nvinfo : EIATTR_PARAM_CBANK
	.align		4
        /*0068*/ 	.byte	0x04, 0x0a
        /*006a*/ 	.short	(.L_25 - .L_24)
	.align		4
.L_24:
        /*006c*/ 	.word	index@(.nv.constant0._Z9matrixAddPiS_S_i)
        /*0070*/ 	.short	0x0380
        /*0072*/ 	.short	0x001c


	//----- nvinfo : EIATTR_SW_WAR
	.align		4
.L_25:
        /*0074*/ 	.byte	0x04, 0x36
        /*0076*/ 	.short	(.L_27 - .L_26)
.L_26:
        /*0078*/ 	.word	0x00000008
.L_27:


//--------------------- .nv.info._Z9vectorAddPiS_S_i --------------------------
	.section	.nv.info._Z9vectorAddPiS_S_i,"",@"SHT_CUDA_INFO"
	.sectionflags	@""
	.align	4


	//----- nvinfo : EIATTR_CUDA_API_VERSION
	.align		4
        /*0000*/ 	.byte	0x04, 0x37
        /*0002*/ 	.short	(.L_29 - .L_28)
.L_28:
        /*0004*/ 	.word	0x00000082


	//----- nvinfo : EIATTR_KPARAM_INFO
	.align		4
.L_29:
        /*0008*/ 	.byte	0x04, 0x17
        /*000a*/ 	.short	(.L_31 - .L_30)
.L_30:
        /*000c*/ 	.word	0x00000000
        /*0010*/ 	.short	0x0003
        /*0012*/ 	.short	0x0018
        /*0014*/ 	.byte	0x00, 0xf0, 0x11, 0x00


	//----- nvinfo : EIATTR_KPARAM_INFO
	.align		4
.L_31:
        /*0018*/ 	.byte	0x04, 0x17
        /*001a*/ 	.short	(.L_33 - .L_32)
.L_32:
        /*001c*/ 	.word	0x00000000
        /*0020*/ 	.short	0x0002
        /*0022*/ 	.short	0x0010
        /*0024*/ 	.byte	0x00, 0xf5, 0x21, 0x00


	//----- nvinfo : EIATTR_KPARAM_INFO
	.align		4
.L_33:
        /*0028*/ 	.byte	0x04, 0x17
        /*002a*/ 	.short	(.L_35 - .L_34)
.L_34:
        /*002c*/ 	.word	0x00000000
        /*0030*/ 	.short	0x0001
        /*0032*/ 	.short	0x0008
        /*0034*/ 	.byte	0x00, 0xf5, 0x21, 0x00


	//----- nvinfo : EIATTR_KPARAM_INFO
	.align		4
.L_35:
        /*0038*/ 	.byte	0x04, 0x17
        /*003a*/ 	.short	(.L_37 - .L_36)
.L_36:
        /*003c*/ 	.word	0x00000000
        /*0040*/ 	.short	0x0000
        /*0042*/ 	.short	0x0000
        /*0044*/ 	.byte	0x00, 0xf5, 0x21, 0x00


	//----- nvinfo : EIATTR_SPARSE_MMA_MASK
	.align		4
.L_37:
        /*0048*/ 	.byte	0x03, 0x50
        /*004a*/ 	.short	0x0000


	//----- nvinfo : EIATTR_MAXREG_COUNT
	.align		4
        /*004c*/ 	.byte	0x03, 0x1b
        /*004e*/ 	.short	0x00ff


	//----- nvinfo : EIATTR_MERCURY_ISA_VERSION
	.align		4
        /*0050*/ 	.byte	0x03, 0x5f
        /*0052*/ 	.short	0x0101


	//----- nvinfo : EIATTR_VRC_CTA_INIT_COUNT
	.align		4
        /*0054*/ 	.byte	0x02, 0x4a
	.zero		1
	.zero		1


	//----- nvinfo : EIATTR_EXIT_INSTR_OFFSETS
	.align		4
        /*0058*/ 	.byte	0x04, 0x1c
        /*005a*/ 	.short	(.L_39 - .L_38)


	//   ....[0]....
.L_38:
        /*005c*/ 	.word	0x00000070


	//   ....[1]....
        /*0060*/ 	.word	0x00000130


	//----- nvinfo : EIATTR_CBANK_PARAM_SIZE
	.align		4
.L_39:
        /*0064*/ 	.byte	0x03, 0x19
        /*0066*/ 	.short	0x001c


	//----- nvinfo : EIATTR_PARAM_CBANK
	.align		4
        /*0068*/ 	.byte	0x04, 0x0a
        /*006a*/ 	.short	(.L_41 - .L_40)
	.align		4
.L_40:
        /*006c*/ 	.word	index@(.nv.constant0._Z9vectorAddPiS_S_i)
        /*0070*/ 	.short	0x0380
        /*0072*/ 	.short	0x001c


	//----- nvinfo : EIATTR_SW_WAR
	.align		4
.L_41:
        /*0074*/ 	.byte	0x04, 0x36
        /*0076*/ 	.short	(.L_43 - .L_42)
.L_42:
        /*0078*/ 	.word	0x00000008
.L_43:


//--------------------- .nv.callgraph             --------------------------
	.section	.nv.callgraph,"",@"SHT_CUDA_CALLGRAPH"
	.align	4
	.sectionentsize	8
	.align		4
        /*0000*/ 	.word	0x00000000
	.align		4
        /*0004*/ 	.word	0xffffffff
	.align		4
        /*0008*/ 	.word	0x00000000
	.align		4
        /*000c*/ 	.word	0xfffffffe
	.align		4
        /*0010*/ 	.word	0x00000000
	.align		4
        /*0014*/ 	.word	0xfffffffd
	.align		4
        /*0018*/ 	.word	0x00000000
	.align		4
        /*001c*/ 	.word	0xfffffffc


//--------------------- .text._Z9matrixAddPiS_S_i --------------------------
	.section	.text._Z9matrixAddPiS_S_i,"ax",@progbits
	.align	128
        .global         _Z9matrixAddPiS_S_i
        .type           _Z9matrixAddPiS_S_i,@function
        .size           _Z9matrixAddPiS_S_i,(.L_x_2 - _Z9matrixAddPiS_S_i)
        .other          _Z9matrixAddPiS_S_i,@"STO_CUDA_ENTRY STV_DEFAULT"
_Z9matrixAddPiS_S_i:
.text._Z9matrixAddPiS_S_i:
[----:B------:R-:W-:Y:S01]  /*0000*/  LDC R1, c[0x0][0x37c] ;  /* 0x0000df00ff017b82 */ /* 0x000fe20000000800 */
[----:B------:R-:W0:Y:S07]  /*0010*/  S2R R3, SR_TID.X ;  /* 0x0000000000037919 */ /* 0x000e2e0000002100 */
[----:B------:R-:W0:Y:S01]  /*0020*/  LDC R0, c[0x0][0x360] ;  /* 0x0000d800ff007b82 */ /* 0x000e220000000800 */
[----:B------:R-:W1:Y:S01]  /*0030*/  LDCU UR6, c[0x0][0x398] ;  /* 0x00007300ff0677ac */ /* 0x000e620008000800 */
[----:B------:R-:W2:Y:S06]  /*0040*/  S2R R2, SR_TID.Y ;  /* 0x0000000000027919 */ /* 0x000eac0000002200 */
[----:B------:R-:W0:Y:S08]  /*0050*/  S2UR UR4, SR_CTAID.X ;  /* 0x00000000000479c3 */ /* 0x000e300000002500 */
[----:B------:R-:W2:Y:S08]  /*0060*/  S2UR UR5, SR_CTAID.Y ;  /* 0x00000000000579c3 */ /* 0x000eb00000002600 */
[----:B------:R-:W2:Y:S01]  /*0070*/  LDC R7, c[0x0][0x364] ;  /* 0x0000d900ff077b82 */ /* 0x000ea20000000800 */
[----:B0-----:R-:W-:-:S02]  /*0080*/  IMAD R0, R0, UR4, R3 ;  /* 0x0000000400007c24 */ /* 0x001fc4000f8e0203 */
[----:B--2---:R-:W-:-:S04]  /*0090*/  IMAD R7, R7, UR5, R2 ;  /* 0x0000000507077c24 */ /* 0x004fc8000f8e0202 */
[----:B------:R-:W-:-:S05]  /*00a0*/  IMAD R2, R0, R7, RZ ;  /* 0x0000000700027224 */ /* 0x000fca00078e02ff */
[----:B-1----:R-:W-:-:S13]  /*00b0*/  ISETP.GE.AND P0, PT, R2, UR6, PT ;  /* 0x0000000602007c0c */ /* 0x002fda000bf06270 */
[----:B------:R-:W-:Y:S05]  /*00c0*/  @P0 EXIT ;  /* 0x000000000000094d */ /* 0x000fea0003800000 */
[----:B------:R-:W0:Y:S01]  /*00d0*/  LDC.64 R2, c[0x0][0x380] ;  /* 0x0000e000ff027b82 */ /* 0x000e220000000a00 */
[----:B------:R-:W1:Y:S01]  /*00e0*/  LDCU.64 UR4, c[0x0][0x358] ;  /* 0x00006b00ff0477ac */ /* 0x000e620008000a00 */
[----:B------:R-:W-:-:S06]  /*00f0*/  LEA R9, R7, R0, 0xb ;  /* 0x0000000007097211 */ /* 0x000fcc00078e58ff */
[----:B------:R-:W2:Y:S08]  /*0100*/  LDC.64 R4, c[0x0][0x388] ;  /* 0x0000e200ff047b82 */ /* 0x000eb00000000a00 */
[----:B------:R-:W3:Y:S01]  /*0110*/  LDC.64 R6, c[0x0][0x390] ;  /* 0x0000e400ff067b82 */ /* 0x000ee20000000a00 */
[----:B0-----:R-:W-:-:S06]  /*0120*/  IMAD.WIDE R2, R9, 0x4, R2 ;  /* 0x0000000409027825 */ /* 0x001fcc00078e0202 */
[----:B-1----:R-:W4:Y:S01]  /*0130*/  LDG.E R2, desc[UR4][R2.64] ;  /* 0x0000000402027981 */ /* 0x002f22000c1e1900 */
[----:B--2---:R-:W-:-:S06]  /*0140*/  IMAD.WIDE R4, R9, 0x4, R4 ;  /* 0x0000000409047825 */ /* 0x004fcc00078e0204 */
[----:B------:R-:W4:Y:S01]  /*0150*/  LDG.E R5, desc[UR4][R4.64] ;  /* 0x0000000404057981 */ /* 0x000f22000c1e1900 */
[----:B---3--:R-:W-:Y:S01]  /*0160*/  IMAD.WIDE R6, R9, 0x4, R6 ;  /* 0x0000000409067825 */ /* 0x008fe200078e0206 */
[----:B----4-:R-:W-:-:S05]  /*0170*/  IADD3 R9, PT, PT, R2, R5, RZ ;  /* 0x0000000502097210 */ /* 0x010fca0007ffe0ff */
[----:B------:R-:W-:Y:S01]  /*0180*/  STG.E desc[UR4][R6.64], R9 ;  /* 0x0000000906007986 */ /* 0x000fe2000c101904 */
[----:B------:R-:W-:Y:S05]  /*0190*/  EXIT ;  /* 0x000000000000794d */ /* 0x000fea0003800000 */
.L_x_0:
[----:B------:R-:W-:-:S00]  /*01a0*/  BRA `(.L_x_0) ;  /* 0xfffffffc00fc7947 */ /* 0x000fc0000383ffff */
[----:B------:R-:W-:-:S00]  /*01b0*/  NOP ;  /* 0x0000000000007918 */ /* 0x000fc00000000000 */
        /* <DEDUP_REMOVED lines=12> */
.L_x_2:


//--------------------- .text._Z9vectorAddPiS_S_i --------------------------
	.section	.text._Z9vectorAddPiS_S_i,"ax",@progbits
	.align	128
        .global         _Z9vectorAddPiS_S_i
        .type           _Z9vectorAddPiS_S_i,@function
        .size           _Z9vectorAddPiS_S_i,(.L_x_3 - _Z9vectorAddPiS_S_i)
        .other          _Z9vectorAddPiS_S_i,@"STO_CUDA_ENTRY STV_DEFAULT"
_Z9vectorAddPiS_S_i:
.text._Z9vectorAddPiS_S_i:
[----:B------:R-:W-:Y:S01]  /*0000*/  LDC R1, c[0x0][0x37c] ;  /* 0x0000df00ff017b82 */ /* 0x000fe20000000800 */
[----:B------:R-:W0:Y:S07]  /*0010*/  S2R R0, SR_TID.X ;  /* 0x0000000000007919 */ /* 0x000e2e0000002100 */
[----:B------:R-:W0:Y:S01]  /*0020*/  S2UR UR4, SR_CTAID.X ;  /* 0x00000000000479c3 */ /* 0x000e220000002500 */
[----:B------:R-:W1:Y:S07]  /*0030*/  LDCU UR5, c[0x0][0x398] ;  /* 0x00007300ff0577ac */ /* 0x000e6e0008000800 */
[----:B------:R-:W0:Y:S02]  /*0040*/  LDC R9, c[0x0][0x360] ;  /* 0x0000d800ff097b82 */ /* 0x000e240000000800 */
[----:B0-----:R-:W-:-:S05]  /*0050*/  IMAD R9, R9, UR4, R0 ;  /* 0x0000000409097c24 */ /* 0x001fca000f8e0200 */
[----:B-1----:R-:W-:-:S13]  /*0060*/  ISETP.GE.AND P0, PT, R9, UR5, PT ;  /* 0x0000000509007c0c */ /* 0x002fda000bf06270 */
[----:B------:R-:W-:Y:S05]  /*0070*/  @P0 EXIT ;  /* 0x000000000000094d */ /* 0x000fea0003800000 */
[----:B------:R-:W0:Y:S01]  /*0080*/  LDC.64 R2, c[0x0][0x380] ;  /* 0x0000e000ff027b82 */ /* 0x000e220000000a00 */
[----:B------:R-:W1:Y:S07]  /*0090*/  LDCU.64 UR4, c[0x0][0x358] ;  /* 0x00006b00ff0477ac */ /* 0x000e6e0008000a00 */
        /* <DEDUP_REMOVED lines=10> */
.L_x_1:
        /* <DEDUP_REMOVED lines=12> */
.L_x_3:


//--------------------- .nv.shared.reserved.0     --------------------------
	.section	.nv.shared.reserved.0,"aw",@nobits
	.weak		__nv_reservedSMEM_offset_0_alias
	.size		__nv_reservedSMEM_offset_0_alias, 0, 64
	.other		__nv_reservedSMEM_offset_0_alias,@"STO_CUDA_RESERVED_SHARED STV_DEFAULT"
__nv_reservedSMEM_offset_0_alias:
	.zero		0
	.zero		64


//--------------------- .nv.constant0._Z9matrixAddPiS_S_i --------------------------
	.section	.nv.constant0._Z9matrixAddPiS_S_i,"a",@progbits
	.sectionflags	@""
	.align	4
.nv.constant0._Z9matrixAddPiS_S_i:
	.zero		924


//--------------------- .nv.constant0._Z9vectorAddPiS_S_i --------------------------
	.section	.nv.constant0._Z9vectorAddPiS_S_i,"a",@progbits
	.sectionflags	@""
	.align	4
.nv.constant0._Z9vectorAddPiS_S_i:
	.zero		924


//--------------------- SYMBOLS --------------------------

	.type		.nv.reservedSmem.offset0,@object
	.size		.nv.reservedSmem.offset0,0x4
